	.headerflags	@"EF_CUDA_TEXMODE_UNIFIED EF_CUDA_64BIT_ADDRESS EF_CUDA_ACCELERATORS EF_CUDA_SM90 EF_CUDA_VIRTUAL_SM(EF_CUDA_SM90)"
	.elftype	@"ET_EXEC"


//--------------------- .nv.info                  --------------------------
	.section	.nv.info,"",@"SHT_CUDA_INFO"
	.align	4


	//----- nvinfo : EIATTR_REGCOUNT
	.align		4
        /*0000*/ 	.byte	0x04, 0x2f
        /*0002*/ 	.short	(.L_3 - .L_2)
	.align		4
.L_2:
        /*0004*/ 	.word	index@(triton_poi_fused__native_batch_norm_legit_no_training_add_convolution_relu_18)
        /*0008*/ 	.word	0x00000020


	//----- nvinfo : EIATTR_MIN_STACK_SIZE
	.align		4
.L_3:
        /*000c*/ 	.byte	0x04, 0x12
        /*000e*/ 	.short	(.L_5 - .L_4)
	.align		4
.L_4:
        /*0010*/ 	.word	index@(triton_poi_fused__native_batch_norm_legit_no_training_add_convolution_relu_18)
        /*0014*/ 	.word	0x00000000


	//----- nvinfo : EIATTR_FRAME_SIZE
	.align		4
.L_5:
        /*0018*/ 	.byte	0x04, 0x11
        /*001a*/ 	.short	(.L_7 - .L_6)
	.align		4
.L_6:
        /*001c*/ 	.word	index@(triton_poi_fused__native_batch_norm_legit_no_training_add_convolution_relu_18)
        /*0020*/ 	.word	0x00000000


	//----- nvinfo : EIATTR_MIN_STACK_SIZE
	.align		4
.L_7:
        /*0024*/ 	.byte	0x04, 0x12
        /*0026*/ 	.short	(.L_9 - .L_8)
	.align		4
.L_8:
        /*0028*/ 	.word	index@(triton_poi_fused__native_batch_norm_legit_no_training_add_convolution_relu_18)
        /*002c*/ 	.word	0x00000000
.L_9:


//--------------------- .nv.info.triton_poi_fused__native_batch_norm_legit_no_training_add_convolution_relu_18 --------------------------
	.section	.nv.info.triton_poi_fused__native_batch_norm_legit_no_training_add_convolution_relu_18,"",@"SHT_CUDA_INFO"
	.sectionflags	@""
	.align	4


	//----- nvinfo : EIATTR_CUDA_API_VERSION
	.align		4
        /*0000*/ 	.byte	0x04, 0x37
        /*0002*/ 	.short	(.L_11 - .L_10)
.L_10:
        /*0004*/ 	.word	0x0000007c


	//----- nvinfo : EIATTR_KPARAM_INFO
	.align		4
.L_11:
        /*0008*/ 	.byte	0x04, 0x17
        /*000a*/ 	.short	(.L_13 - .L_12)
.L_12:
        /*000c*/ 	.word	0x00000000
        /*0010*/ 	.short	0x000d
        /*0012*/ 	.short	0x0068
        /*0014*/ 	.byte	0x00, 0xf0, 0x11, 0x00


	//----- nvinfo : EIATTR_KPARAM_INFO
	.align		4
.L_13:
        /*0018*/ 	.byte	0x04, 0x17
        /*001a*/ 	.short	(.L_15 - .L_14)
.L_14:
        /*001c*/ 	.word	0x00000000
        /*0020*/ 	.short	0x000c
        /*0022*/ 	.short	0x0060
        /*0024*/ 	.byte	0x00, 0xf4, 0x21, 0x00


	//----- nvinfo : EIATTR_KPARAM_INFO
	.align		4
.L_15:
        /*0028*/ 	.byte	0x04, 0x17
        /*002a*/ 	.short	(.L_17 - .L_16)
.L_16:
        /*002c*/ 	.word	0x00000000
        /*0030*/ 	.short	0x000b
        /*0032*/ 	.short	0x0058
        /*0034*/ 	.byte	0x00, 0xf4, 0x21, 0x00


	//----- nvinfo : EIATTR_KPARAM_INFO
	.align		4
.L_17:
        /*0038*/ 	.byte	0x04, 0x17
        /*003a*/ 	.short	(.L_19 - .L_18)
.L_18:
        /*003c*/ 	.word	0x00000000
        /*0040*/ 	.short	0x000a
        /*0042*/ 	.short	0x0050
        /*0044*/ 	.byte	0x00, 0xf4, 0x21, 0x00


	//----- nvinfo : EIATTR_KPARAM_INFO
	.align		4
.L_19:
        /*0048*/ 	.byte	0x04, 0x17
        /*004a*/ 	.short	(.L_21 - .L_20)
.L_20:
        /*004c*/ 	.word	0x00000000
        /*0050*/ 	.short	0x0009
        /*0052*/ 	.short	0x0048
        /*0054*/ 	.byte	0x00, 0xf4, 0x21, 0x00


	//----- nvinfo : EIATTR_KPARAM_INFO
	.align		4
.L_21:
        /*0058*/ 	.byte	0x04, 0x17
        /*005a*/ 	.short	(.L_23 - .L_22)
.L_22:
        /*005c*/ 	.word	0x00000000
        /*0060*/ 	.short	0x0008
        /*0062*/ 	.short	0x0040
        /*0064*/ 	.byte	0x00, 0xf4, 0x21, 0x00


	//----- nvinfo : EIATTR_KPARAM_INFO
	.align		4
.L_23:
        /*0068*/ 	.byte	0x04, 0x17
        /*006a*/ 	.short	(.L_25 - .L_24)
.L_24:
        /*006c*/ 	.word	0x00000000
        /*0070*/ 	.short	0x0007
        /*0072*/ 	.short	0x0038
        /*0074*/ 	.byte	0x00, 0xf4, 0x21, 0x00


	//----- nvinfo : EIATTR_KPARAM_INFO
	.align		4
.L_25:
        /*0078*/ 	.byte	0x04, 0x17
        /*007a*/ 	.short	(.L_27 - .L_26)
.L_26:
        /*007c*/ 	.word	0x00000000
        /*0080*/ 	.short	0x0006
        /*0082*/ 	.short	0x0030
        /*0084*/ 	.byte	0x00, 0xf4, 0x21, 0x00


	//----- nvinfo : EIATTR_KPARAM_INFO
	.align		4
.L_27:
        /*0088*/ 	.byte	0x04, 0x17
        /*008a*/ 	.short	(.L_29 - .L_28)
.L_28:
        /*008c*/ 	.word	0x00000000
        /*0090*/ 	.short	0x0005
        /*0092*/ 	.short	0x0028
        /*0094*/ 	.byte	0x00, 0xf4, 0x21, 0x00


	//----- nvinfo : EIATTR_KPARAM_INFO
	.align		4
.L_29:
        /*0098*/ 	.byte	0x04, 0x17
        /*009a*/ 	.short	(.L_31 - .L_30)
.L_30:
        /*009c*/ 	.word	0x00000000
        /*00a0*/ 	.short	0x0004
        /*00a2*/ 	.short	0x0020
        /*00a4*/ 	.byte	0x00, 0xf4, 0x21, 0x00


	//----- nvinfo : EIATTR_KPARAM_INFO
	.align		4
.L_31:
        /*00a8*/ 	.byte	0x04, 0x17
        /*00aa*/ 	.short	(.L_33 - .L_32)
.L_32:
        /*00ac*/ 	.word	0x00000000
        /*00b0*/ 	.short	0x0003
        /*00b2*/ 	.short	0x0018
        /*00b4*/ 	.byte	0x00, 0xf4, 0x21, 0x00


	//----- nvinfo : EIATTR_KPARAM_INFO
	.align		4
.L_33:
        /*00b8*/ 	.byte	0x04, 0x17
        /*00ba*/ 	.short	(.L_35 - .L_34)
.L_34:
        /*00bc*/ 	.word	0x00000000
        /*00c0*/ 	.short	0x0002
        /*00c2*/ 	.short	0x0010
        /*00c4*/ 	.byte	0x00, 0xf4, 0x21, 0x00


	//----- nvinfo : EIATTR_KPARAM_INFO
	.align		4
.L_35:
        /*00c8*/ 	.byte	0x04, 0x17
        /*00ca*/ 	.short	(.L_37 - .L_36)
.L_36:
        /*00cc*/ 	.word	0x00000000
        /*00d0*/ 	.short	0x0001
        /*00d2*/ 	.short	0x0008
        /*00d4*/ 	.byte	0x00, 0xf4, 0x21, 0x00


	//----- nvinfo : EIATTR_KPARAM_INFO
	.align		4
.L_37:
        /*00d8*/ 	.byte	0x04, 0x17
        /*00da*/ 	.short	(.L_39 - .L_38)
.L_38:
        /*00dc*/ 	.word	0x00000000
        /*00e0*/ 	.short	0x0000
        /*00e2*/ 	.short	0x0000
        /*00e4*/ 	.byte	0x00, 0xf4, 0x21, 0x00


	//----- nvinfo : EIATTR_SPARSE_MMA_MASK
	.align		4
.L_39:
        /*00e8*/ 	.byte	0x03, 0x50
        /*00ea*/ 	.short	0x0000


	//----- nvinfo : EIATTR_MAXREG_COUNT
	.align		4
        /*00ec*/ 	.byte	0x03, 0x1b
        /*00ee*/ 	.short	0x00ff


	//----- nvinfo : EIATTR_EXIT_INSTR_OFFSETS
	.align		4
        /*00f0*/ 	.byte	0x04, 0x1c
        /*00f2*/ 	.short	(.L_41 - .L_40)


	//   ....[0]....
.L_40:
        /*00f4*/ 	.word	0x00000620


	//----- nvinfo : EIATTR_REQNTID
	.align		4
.L_41:
        /*00f8*/ 	.byte	0x04, 0x10
        /*00fa*/ 	.short	(.L_43 - .L_42)
.L_42:
        /*00fc*/ 	.word	0x00000100
        /*0100*/ 	.word	0x00000001
        /*0104*/ 	.word	0x00000001


	//----- nvinfo : EIATTR_CBANK_PARAM_SIZE
	.align		4
.L_43:
        /*0108*/ 	.byte	0x03, 0x19
        /*010a*/ 	.short	0x006c


	//----- nvinfo : EIATTR_PARAM_CBANK
	.align		4
        /*010c*/ 	.byte	0x04, 0x0a
        /*010e*/ 	.short	(.L_45 - .L_44)
	.align		4
.L_44:
        /*0110*/ 	.word	index@(.nv.constant0.triton_poi_fused__native_batch_norm_legit_no_training_add_convolution_relu_18)
        /*0114*/ 	.short	0x0210
        /*0116*/ 	.short	0x006c


	//----- nvinfo : EIATTR_SW_WAR
	.align		4
.L_45:
        /*0118*/ 	.byte	0x04, 0x36
        /*011a*/ 	.short	(.L_47 - .L_46)
.L_46:
        /*011c*/ 	.word	0x00000008
.L_47:


//--------------------- .nv.callgraph             --------------------------
	.section	.nv.callgraph,"",@"SHT_CUDA_CALLGRAPH"
	.align	4
	.sectionentsize	8
	.align		4
        /*0000*/ 	.word	0x00000000
	.align		4
        /*0004*/ 	.word	0xffffffff
	.align		4
        /*0008*/ 	.word	0x00000000
	.align		4
        /*000c*/ 	.word	0xfffffffe
	.align		4
        /*0010*/ 	.word	0x00000000
	.align		4
        /*0014*/ 	.word	0xfffffffd
	.align		4
        /*0018*/ 	.word	0x00000000
	.align		4
        /*001c*/ 	.word	0xfffffffc


//--------------------- .nv.constant4             --------------------------
	.section	.nv.constant4,"a",@progbits
	.align	8
	.align		8
.nv.constant4:
        /*0000*/ 	.dword	_$_str
	.align		8
        /*0008*/ 	.dword	_$_str_$_2


//--------------------- .text.triton_poi_fused__native_batch_norm_legit_no_training_add_convolution_relu_18 --------------------------
	.section	.text.triton_poi_fused__native_batch_norm_legit_no_training_add_convolution_relu_18,"ax",@progbits
	.align	128
        .global         triton_poi_fused__native_batch_norm_legit_no_training_add_convolution_relu_18
        .type           triton_poi_fused__native_batch_norm_legit_no_training_add_convolution_relu_18,@function
        .size           triton_poi_fused__native_batch_norm_legit_no_training_add_convolution_relu_18,(.L_x_1 - triton_poi_fused__native_batch_norm_legit_no_training_add_convolution_relu_18)
        .other          triton_poi_fused__native_batch_norm_legit_no_training_add_convolution_relu_18,@"STO_CUDA_ENTRY STV_DEFAULT"
triton_poi_fused__native_batch_norm_legit_no_training_add_convolution_relu_18:
.text.triton_poi_fused__native_batch_norm_legit_no_training_add_convolution_relu_18:
[----:B------:R-:W-:Y:S01]  /*0000*/  LDC R1, c[0x0][0x28] ;  /* 0x00000a00ff017b82 */ /* 0x000fe20000000800 */
[----:B------:R-:W1:Y:S07]  /*0010*/  S2R R0, SR_TID.X ;  /* 0x0000000000007919 */ /* 0x000e6e0000002100 */
[----:B------:R-:W2:Y:S01]  /*0020*/  LDC.64 R2, c[0x0][0x240] ;  /* 0x00009000ff027b82 */ /* 0x000ea20000000a00 */
[----:B------:R-:W-:Y:S01]  /*0030*/  ULDC.64 UR4, c[0x0][0x208] ;  /* 0x0000820000047ab9 */ /* 0x000fe20000000a00 */
[----:B------:R-:W3:Y:S06]  /*0040*/  S2R R5, SR_CTAID.X ;  /* 0x0000000000057919 */ /* 0x000eec0000002500 */
[----:B------:R-:W4:Y:S08]  /*0050*/  LDC.64 R6, c[0x0][0x260] ;  /* 0x00009800ff067b82 */ /* 0x000f300000000a00 */
[----:B------:R-:W5:Y:S08]  /*0060*/  LDC.64 R16, c[0x0][0x228] ;  /* 0x00008a00ff107b82 */ /* 0x000f700000000a00 */
[----:B------:R-:W5:Y:S01]  /*0070*/  LDC.64 R20, c[0x0][0x238] ;  /* 0x00008e00ff147b82 */ /* 0x000f620000000a00 */
[----:B-1----:R-:W-:-:S07]  /*0080*/  SHF.L.U32 R0, R0, 0x1, RZ ;  /* 0x0000000100007819 */ /* 0x002fce00000006ff */
[----:B------:R-:W1:Y:S01]  /*0090*/  LDC.64 R14, c[0x0][0x210] ;  /* 0x00008400ff0e7b82 */ /* 0x000e620000000a00 */
[----:B---3--:R-:W-:Y:S02]  /*00a0*/  SHF.R.S32.HI R4, RZ, 0x16, R5 ;  /* 0x00000016ff047819 */ /* 0x008fe40000011405 */
[----:B------:R-:W-:Y:S02]  /*00b0*/  LOP3.LUT R0, R0, 0x1fe, RZ, 0xc0, !PT ;  /* 0x000001fe00007812 */ /* 0x000fe400078ec0ff */
[----:B------:R-:W-:-:S03]  /*00c0*/  SGXT R4, R4, 0x1 ;  /* 0x000000010404781a */ /* 0x000fc60000000200 */
[----:B------:R-:W3:Y:S01]  /*00d0*/  LDC.64 R28, c[0x0][0x230] ;  /* 0x00008c00ff1c7b82 */ /* 0x000ee20000000a00 */
[----:B------:R-:W-:-:S04]  /*00e0*/  LEA R5, R5, R0, 0x9 ;  /* 0x0000000005057211 */ /* 0x000fc800078e48ff */
[----:B------:R-:W-:-:S03]  /*00f0*/  LEA.HI R4, R4, R5, RZ, 0x8 ;  /* 0x0000000504047211 */ /* 0x000fc600078f40ff */
[----:B------:R-:W3:Y:S01]  /*0100*/  LDC.64 R18, c[0x0][0x218] ;  /* 0x00008600ff127b82 */ /* 0x000ee20000000a00 */
[----:B------:R-:W-:-:S04]  /*0110*/  SHF.R.S32.HI R4, RZ, 0x8, R4 ;  /* 0x00000008ff047819 */ /* 0x000fc80000011404 */
[----:B------:R-:W-:-:S03]  /*0120*/  LEA.HI R0, R4, R4, RZ, 0x7 ;  /* 0x0000000404007211 */ /* 0x000fc600078f38ff */
[----:B------:R-:W3:Y:S01]  /*0130*/  LDC.64 R26, c[0x0][0x258] ;  /* 0x00009600ff1a7b82 */ /* 0x000ee20000000a00 */
[----:B------:R-:W-:-:S04]  /*0140*/  LOP3.LUT R25, R0, 0xffffff80, RZ, 0xc0, !PT ;  /* 0xffffff8000197812 */ /* 0x000fc800078ec0ff */
[----:B------:R-:W-:-:S03]  /*0150*/  IADD3 R25, R4, -R25, RZ ;  /* 0x8000001904197210 */ /* 0x000fc60007ffe0ff */
[----:B------:R-:W3:Y:S02]  /*0160*/  LDC.64 R22, c[0x0][0x248] ;  /* 0x00009200ff167b82 */ /* 0x000ee40000000a00 */
[----:B--2---:R-:W-:-:S04]  /*0170*/  IMAD.WIDE R2, R25, 0x4, R2 ;  /* 0x0000000419027825 */ /* 0x004fc800078e0202 */
[C---:B----4-:R-:W-:Y:S02]  /*0180*/  IMAD.WIDE R6, R25.reuse, 0x4, R6 ;  /* 0x0000000419067825 */ /* 0x050fe400078e0206 */
[----:B------:R-:W2:Y:S01]  /*0190*/  LDG.E.EL R2, desc[UR4][R2.64] ;  /* 0x0000000402027981 */ /* 0x000ea2000c2e1900 */
[----:B------:R-:W4:Y:S03]  /*01a0*/  LDC.64 R10, c[0x0][0x268] ;  /* 0x00009a00ff0a7b82 */ /* 0x000f260000000a00 */
[----:B------:R-:W2:Y:S01]  /*01b0*/  LDG.E.EL R6, desc[UR4][R6.64] ;  /* 0x0000000406067981 */ /* 0x000ea2000c2e1900 */
[----:B-----5:R-:W-:-:S04]  /*01c0*/  IMAD.WIDE R16, R25, 0x4, R16 ;  /* 0x0000000419107825 */ /* 0x020fc800078e0210 */
[----:B------:R-:W5:Y:S08]  /*01d0*/  LDC.64 R12, c[0x0][0x270] ;  /* 0x00009c00ff0c7b82 */ /* 0x000f700000000a00 */
[----:B------:R-:W5:Y:S01]  /*01e0*/  LDC.64 R8, c[0x0][0x250] ;  /* 0x00009400ff087b82 */ /* 0x000f620000000a00 */
[----:B0-----:R-:W-:Y:S01]  /*01f0*/  IMAD.WIDE R20, R25, 0x4, R20 ;  /* 0x0000000419147825 */ /* 0x001fe200078e0214 */
[----:B------:R-:W2:Y:S03]  /*0200*/  LDG.E.EL R4, desc[UR4][R16.64] ;  /* 0x0000000410047981 */ /* 0x000ea6000c2e1900 */
[----:B-1----:R-:W-:Y:S01]  /*0210*/  IMAD.WIDE R14, R5, 0x4, R14 ;  /* 0x00000004050e7825 */ /* 0x002fe200078e020e */
[----:B------:R-:W2:Y:S03]  /*0220*/  LDG.E.EL R7, desc[UR4][R20.64] ;  /* 0x0000000414077981 */ /* 0x000ea6000c2e1900 */
[----:B---3--:R-:W-:Y:S01]  /*0230*/  IMAD.WIDE R28, R25, 0x4, R28 ;  /* 0x00000004191c7825 */ /* 0x008fe200078e021c */
[----:B------:R-:W3:Y:S03]  /*0240*/  LDG.E.64 R16, desc[UR4][R14.64] ;  /* 0x000000040e107981 */ /* 0x000ee6000c1e1b00 */
[----:B------:R-:W-:Y:S01]  /*0250*/  IMAD.WIDE R18, R5, 0x4, R18 ;  /* 0x0000000405127825 */ /* 0x000fe200078e0212 */
[----:B------:R-:W3:Y:S03]  /*0260*/  LDG.E.EL R3, desc[UR4][R28.64] ;  /* 0x000000041c037981 */ /* 0x000ee6000c2e1900 */
[C---:B------:R-:W-:Y:S01]  /*0270*/  IMAD.WIDE R26, R25.reuse, 0x4, R26 ;  /* 0x00000004191a7825 */ /* 0x040fe200078e021a */
[----:B------:R-:W3:Y:S03]  /*0280*/  LDG.E.64 R20, desc[UR4][R18.64] ;  /* 0x0000000412147981 */ /* 0x000ee6000c1e1b00 */
[C---:B------:R-:W-:Y:S01]  /*0290*/  IMAD.WIDE R22, R25.reuse, 0x4, R22 ;  /* 0x0000000419167825 */ /* 0x040fe200078e0216 */
[----:B------:R-:W3:Y:S03]  /*02a0*/  LDG.E.EL R0, desc[UR4][R26.64] ;  /* 0x000000041a007981 */ /* 0x000ee6000c2e1900 */
[----:B----4-:R-:W-:-:S02]  /*02b0*/  IMAD.WIDE R10, R25, 0x4, R10 ;  /* 0x00000004190a7825 */ /* 0x010fc400078e020a */
[----:B------:R0:W4:Y:S02]  /*02c0*/  LDG.E.EL R22, desc[UR4][R22.64] ;  /* 0x0000000416167981 */ /* 0x000124000c2e1900 */
[C---:B-----5:R-:W-:Y:S02]  /*02d0*/  IMAD.WIDE R12, R25.reuse, 0x4, R12 ;  /* 0x00000004190c7825 */ /* 0x060fe400078e020c */
[----:B------:R-:W5:Y:S02]  /*02e0*/  LDG.E.EL R10, desc[UR4][R10.64] ;  /* 0x000000040a0a7981 */ /* 0x000f64000c2e1900 */
[----:B------:R-:W-:Y:S02]  /*02f0*/  IMAD.WIDE R8, R25, 0x4, R8 ;  /* 0x0000000419087825 */ /* 0x000fe400078e0208 */
[----:B------:R-:W5:Y:S04]  /*0300*/  LDG.E.EL R13, desc[UR4][R12.64] ;  /* 0x000000040c0d7981 */ /* 0x000f68000c2e1900 */
[----:B------:R1:W4:Y:S01]  /*0310*/  LDG.E.EL R25, desc[UR4][R8.64] ;  /* 0x0000000408197981 */ /* 0x000322000c2e1900 */
[----:B0-----:R-:W-:Y:S01]  /*0320*/  HFMA2.MMA R23, -RZ, RZ, 1.625, 0 ;  /* 0x3e800000ff177435 */ /* 0x001fe200000001ff */
[----:B-1----:R-:W0:Y:S02]  /*0330*/  LDC.64 R8, c[0x0][0x220] ;  /* 0x00008800ff087b82 */ /* 0x002e240000000a00 */
[----:B0-----:R-:W-:-:S04]  /*0340*/  IMAD.WIDE R8, R5, 0x4, R8 ;  /* 0x0000000405087825 */ /* 0x001fc800078e0208 */
[----:B--2---:R-:W-:Y:S01]  /*0350*/  FADD R2, R2, 9.9999997473787516356e-06 ;  /* 0x3727c5ac02027421 */ /* 0x004fe20000000000 */
[----:B------:R-:W-:-:S03]  /*0360*/  FADD R6, R6, 9.9999997473787516356e-06 ;  /* 0x3727c5ac06067421 */ /* 0x000fc60000000000 */
[----:B------:R-:W0:Y:S08]  /*0370*/  MUFU.SQRT R24, R2 ;  /* 0x0000000200187308 */ /* 0x000e300000002000 */
[----:B------:R-:W1:Y:S01]  /*0380*/  MUFU.SQRT R26, R6 ;  /* 0x00000006001a7308 */ /* 0x000e620000002000 */
[C---:B0-----:R-:W-:Y:S02]  /*0390*/  FSETP.GT.AND P0, PT, R24.reuse, 8.50705917302346158658e+37, PT ;  /* 0x7e8000001800780b */ /* 0x041fe40003f04000 */
[----:B------:R-:W-:-:S02]  /*03a0*/  FSETP.GEU.AND P2, PT, R24, 1.175494350822287508e-38, PT ;  /* 0x008000001800780b */ /* 0x000fc40003f4e000 */
[C---:B-1----:R-:W-:Y:S02]  /*03b0*/  FSETP.GT.AND P1, PT, R26.reuse, 8.50705917302346158658e+37, PT ;  /* 0x7e8000001a00780b */ /* 0x042fe40003f24000 */
[----:B------:R-:W-:-:S07]  /*03c0*/  FSETP.GEU.AND P3, PT, R26, 1.175494350822287508e-38, PT ;  /* 0x008000001a00780b */ /* 0x000fce0003f6e000 */
[----:B------:R-:W-:-:S04]  /*03d0*/  @P0 FMUL R24, R24, 0.25 ;  /* 0x3e80000018180820 */ /* 0x000fc80000400000 */
[----:B------:R-:W-:Y:S01]  /*03e0*/  @!P2 FMUL R24, R24, 16777216 ;  /* 0x4b8000001818a820 */ /* 0x000fe20000400000 */
[----:B------:R-:W-:-:S04]  /*03f0*/  @P1 FMUL R26, R26, 0.25 ;  /* 0x3e8000001a1a1820 */ /* 0x000fc80000400000 */
[----:B------:R-:W-:Y:S01]  /*0400*/  @!P3 FMUL R26, R26, 16777216 ;  /* 0x4b8000001a1ab820 */ /* 0x000fe20000400000 */
[----:B------:R-:W0:Y:S01]  /*0410*/  MUFU.RCP R24, R24 ;  /* 0x0000001800187308 */ /* 0x000e220000001000 */
[----:B------:R-:W-:-:S07]  /*0420*/  FSEL R11, R23, 1, P0 ;  /* 0x3f800000170b7808 */ /* 0x000fce0000000000 */
[----:B------:R-:W1:Y:S01]  /*0430*/  MUFU.RCP R26, R26 ;  /* 0x0000001a001a7308 */ /* 0x000e620000001000 */
[----:B------:R-:W-:Y:S01]  /*0440*/  FSEL R23, R23, 1, P1 ;  /* 0x3f80000017177808 */ /* 0x000fe20000800000 */
[----:B------:R-:W-:Y:S01]  /*0450*/  @!P2 FMUL R11, R11, 16777216 ;  /* 0x4b8000000b0ba820 */ /* 0x000fe20000400000 */
[--C-:B---3--:R-:W-:Y:S01]  /*0460*/  FADD R17, R17, R4.reuse ;  /* 0x0000000411117221 */ /* 0x108fe20000000000 */
[--C-:B------:R-:W-:Y:S02]  /*0470*/  FADD R21, R21, R3.reuse ;  /* 0x0000000315157221 */ /* 0x100fe40000000000 */
[----:B------:R-:W-:Y:S01]  /*0480*/  @!P3 FMUL R23, R23, 16777216 ;  /* 0x4b8000001717b820 */ /* 0x000fe20000400000 */
[----:B------:R-:W-:Y:S01]  /*0490*/  FADD R16, R16, R4 ;  /* 0x0000000410107221 */ /* 0x000fe20000000000 */
[----:B------:R-:W-:Y:S01]  /*04a0*/  FADD R20, R20, R3 ;  /* 0x0000000314147221 */ /* 0x000fe20000000000 */
[----:B0-----:R-:W-:Y:S01]  /*04b0*/  FMUL R2, R24, R11 ;  /* 0x0000000b18027220 */ /* 0x001fe20000400000 */
[C---:B------:R-:W-:Y:S01]  /*04c0*/  FADD R3, -R7.reuse, R17 ;  /* 0x0000001107037221 */ /* 0x040fe20000000100 */
[C---:B------:R-:W-:Y:S01]  /*04d0*/  FADD R4, -R0.reuse, R21 ;  /* 0x0000001500047221 */ /* 0x040fe20000000100 */
[----:B------:R-:W-:Y:S01]  /*04e0*/  FADD R7, -R7, R16 ;  /* 0x0000001007077221 */ /* 0x000fe20000000100 */
[----:B------:R-:W-:Y:S01]  /*04f0*/  FADD R0, -R0, R20 ;  /* 0x0000001400007221 */ /* 0x000fe20000000100 */
[----:B-1----:R-:W-:Y:S01]  /*0500*/  FMUL R23, R26, R23 ;  /* 0x000000171a177220 */ /* 0x002fe20000400000 */
[C---:B------:R-:W-:Y:S01]  /*0510*/  FMUL R3, R2.reuse, R3 ;  /* 0x0000000302037220 */ /* 0x040fe20000400000 */
[----:B------:R-:W-:-:S02]  /*0520*/  FMUL R2, R2, R7 ;  /* 0x0000000702027220 */ /* 0x000fc40000400000 */
[C---:B------:R-:W-:Y:S01]  /*0530*/  FMUL R4, R23.reuse, R4 ;  /* 0x0000000417047220 */ /* 0x040fe20000400000 */
[----:B------:R-:W-:Y:S01]  /*0540*/  FMUL R0, R23, R0 ;  /* 0x0000000017007220 */ /* 0x000fe20000400000 */
[----:B----4-:R-:W-:Y:S02]  /*0550*/  FFMA R3, R22, R3, R25 ;  /* 0x0000000316037223 */ /* 0x010fe40000000019 */
[----:B-----5:R-:W-:Y:S01]  /*0560*/  FFMA R4, R10, R4, R13 ;  /* 0x000000040a047223 */ /* 0x020fe2000000000d */
[----:B------:R-:W-:Y:S01]  /*0570*/  FFMA R25, R22, R2, R25 ;  /* 0x0000000216197223 */ /* 0x000fe20000000019 */
[----:B------:R-:W-:-:S03]  /*0580*/  FFMA R0, R10, R0, R13 ;  /* 0x000000000a007223 */ /* 0x000fc6000000000d */
[----:B------:R-:W-:Y:S01]  /*0590*/  FSETP.GEU.AND P1, PT, R3, -R4, PT ;  /* 0x800000040300720b */ /* 0x000fe20003f2e000 */
[----:B------:R-:W-:Y:S01]  /*05a0*/  FADD R3, R4, R3 ;  /* 0x0000000304037221 */ /* 0x000fe20000000000 */
[----:B------:R-:W-:Y:S01]  /*05b0*/  FADD R2, R0, R25 ;  /* 0x0000001900027221 */ /* 0x000fe20000000000 */
[----:B------:R-:W-:-:S03]  /*05c0*/  FSETP.GEU.AND P0, PT, R25, -R0, PT ;  /* 0x800000001900720b */ /* 0x000fc60003f0e000 */
[----:B------:R-:W-:Y:S02]  /*05d0*/  FSEL R3, R3, RZ, P1 ;  /* 0x000000ff03037208 */ /* 0x000fe40000800000 */
[----:B------:R-:W-:Y:S01]  /*05e0*/  FSEL R2, R2, RZ, P0 ;  /* 0x000000ff02027208 */ /* 0x000fe20000000000 */
[----:B------:R-:W-:Y:S04]  /*05f0*/  STG.E.64 desc[UR4][R14.64], R16 ;  /* 0x000000100e007986 */ /* 0x000fe8000c101b04 */
[----:B------:R-:W-:Y:S04]  /*0600*/  STG.E.64 desc[UR4][R18.64], R20 ;  /* 0x0000001412007986 */ /* 0x000fe8000c101b04 */
[----:B------:R-:W-:Y:S01]  /*0610*/  STG.E.64 desc[UR4][R8.64], R2 ;  /* 0x0000000208007986 */ /* 0x000fe2000c101b04 */
[----:B------:R-:W-:Y:S05]  /*0620*/  EXIT ;  /* 0x000000000000794d */ /* 0x000fea0003800000 */
.L_x_0:
[----:B------:R-:W-:-:S00]  /*0630*/  BRA `(.L_x_0) ;  /* 0xfffffffc00fc7947 */ /* 0x000fc0000383ffff */
[----:B------:R-:W-:-:S00]  /*0640*/  NOP ;  /* 0x0000000000007918 */ /* 0x000fc00000000000 */
        /* <DEDUP_REMOVED lines=11> */
.L_x_1:


//--------------------- .nv.global.init           --------------------------
	.section	.nv.global.init,"aw",@progbits
.nv.global.init:
	.type		_$_str,@object
	.size		_$_str,(_$_str_$_2 - _$_str)
_$_str:
        /*0000*/ 	.byte	0x5f, 0x5f, 0x43, 0x55, 0x44, 0x41, 0x5f, 0x46, 0x54, 0x5a, 0x00
	.type		_$_str_$_2,@object
	.size		_$_str_$_2,(.L_1 - _$_str_$_2)
_$_str_$_2:
        /*000b*/ 	.byte	0x5f, 0x5f, 0x43, 0x55, 0x44, 0x41, 0x5f, 0x50, 0x52, 0x45, 0x43, 0x5f, 0x53, 0x51, 0x52, 0x54
        /*001b*/ 	.byte	0x00
.L_1:


//--------------------- .nv.constant0.triton_poi_fused__native_batch_norm_legit_no_training_add_convolution_relu_18 --------------------------
	.section	.nv.constant0.triton_poi_fused__native_batch_norm_legit_no_training_add_convolution_relu_18,"a",@progbits
	.sectionflags	@""
	.align	4
.nv.constant0.triton_poi_fused__native_batch_norm_legit_no_training_add_convolution_relu_18:
	.zero		636
